	.headerflags	@"EF_CUDA_TEXMODE_UNIFIED EF_CUDA_64BIT_ADDRESS EF_CUDA_ACCELERATORS EF_CUDA_SM90 EF_CUDA_VIRTUAL_SM(EF_CUDA_SM90)"
	.elftype	@"ET_EXEC"


//--------------------- .nv.info                  --------------------------
	.section	.nv.info,"",@"SHT_CUDA_INFO"
	.align	4


	//----- nvinfo : EIATTR_REGCOUNT
	.align		4
        /*0000*/ 	.byte	0x04, 0x2f
        /*0002*/ 	.short	(.L_1 - .L_0)
	.align		4
.L_0:
        /*0004*/ 	.word	index@(triton_poi_fused_cat_11)
        /*0008*/ 	.word	0x00000014


	//----- nvinfo : EIATTR_MIN_STACK_SIZE
	.align		4
.L_1:
        /*000c*/ 	.byte	0x04, 0x12
        /*000e*/ 	.short	(.L_3 - .L_2)
	.align		4
.L_2:
        /*0010*/ 	.word	index@(triton_poi_fused_cat_11)
        /*0014*/ 	.word	0x00000000


	//----- nvinfo : EIATTR_FRAME_SIZE
	.align		4
.L_3:
        /*0018*/ 	.byte	0x04, 0x11
        /*001a*/ 	.short	(.L_5 - .L_4)
	.align		4
.L_4:
        /*001c*/ 	.word	index@(triton_poi_fused_cat_11)
        /*0020*/ 	.word	0x00000000


	//----- nvinfo : EIATTR_MIN_STACK_SIZE
	.align		4
.L_5:
        /*0024*/ 	.byte	0x04, 0x12
        /*0026*/ 	.short	(.L_7 - .L_6)
	.align		4
.L_6:
        /*0028*/ 	.word	index@(triton_poi_fused_cat_11)
        /*002c*/ 	.word	0x00000000
.L_7:


//--------------------- .nv.info.triton_poi_fused_cat_11 --------------------------
	.section	.nv.info.triton_poi_fused_cat_11,"",@"SHT_CUDA_INFO"
	.sectionflags	@""
	.align	4


	//----- nvinfo : EIATTR_CUDA_API_VERSION
	.align		4
        /*0000*/ 	.byte	0x04, 0x37
        /*0002*/ 	.short	(.L_9 - .L_8)
.L_8:
        /*0004*/ 	.word	0x0000007c


	//----- nvinfo : EIATTR_KPARAM_INFO
	.align		4
.L_9:
        /*0008*/ 	.byte	0x04, 0x17
        /*000a*/ 	.short	(.L_11 - .L_10)
.L_10:
        /*000c*/ 	.word	0x00000000
        /*0010*/ 	.short	0x0005
        /*0012*/ 	.short	0x0028
        /*0014*/ 	.byte	0x00, 0xf0, 0x11, 0x00


	//----- nvinfo : EIATTR_KPARAM_INFO
	.align		4
.L_11:
        /*0018*/ 	.byte	0x04, 0x17
        /*001a*/ 	.short	(.L_13 - .L_12)
.L_12:
        /*001c*/ 	.word	0x00000000
        /*0020*/ 	.short	0x0004
        /*0022*/ 	.short	0x0020
        /*0024*/ 	.byte	0x00, 0xf4, 0x21, 0x00


	//----- nvinfo : EIATTR_KPARAM_INFO
	.align		4
.L_13:
        /*0028*/ 	.byte	0x04, 0x17
        /*002a*/ 	.short	(.L_15 - .L_14)
.L_14:
        /*002c*/ 	.word	0x00000000
        /*0030*/ 	.short	0x0003
        /*0032*/ 	.short	0x0018
        /*0034*/ 	.byte	0x00, 0xf4, 0x21, 0x00


	//----- nvinfo : EIATTR_KPARAM_INFO
	.align		4
.L_15:
        /*0038*/ 	.byte	0x04, 0x17
        /*003a*/ 	.short	(.L_17 - .L_16)
.L_16:
        /*003c*/ 	.word	0x00000000
        /*0040*/ 	.short	0x0002
        /*0042*/ 	.short	0x0010
        /*0044*/ 	.byte	0x00, 0xf4, 0x21, 0x00


	//----- nvinfo : EIATTR_KPARAM_INFO
	.align		4
.L_17:
        /*0048*/ 	.byte	0x04, 0x17
        /*004a*/ 	.short	(.L_19 - .L_18)
.L_18:
        /*004c*/ 	.word	0x00000000
        /*0050*/ 	.short	0x0001
        /*0052*/ 	.short	0x0008
        /*0054*/ 	.byte	0x00, 0xf4, 0x21, 0x00


	//----- nvinfo : EIATTR_KPARAM_INFO
	.align		4
.L_19:
        /*0058*/ 	.byte	0x04, 0x17
        /*005a*/ 	.short	(.L_21 - .L_20)
.L_20:
        /*005c*/ 	.word	0x00000000
        /*0060*/ 	.short	0x0000
        /*0062*/ 	.short	0x0000
        /*0064*/ 	.byte	0x00, 0xf4, 0x21, 0x00


	//----- nvinfo : EIATTR_SPARSE_MMA_MASK
	.align		4
.L_21:
        /*0068*/ 	.byte	0x03, 0x50
        /*006a*/ 	.short	0x0000


	//----- nvinfo : EIATTR_MAXREG_COUNT
	.align		4
        /*006c*/ 	.byte	0x03, 0x1b
        /*006e*/ 	.short	0x00ff


	//----- nvinfo : EIATTR_EXIT_INSTR_OFFSETS
	.align		4
        /*0070*/ 	.byte	0x04, 0x1c
        /*0072*/ 	.short	(.L_23 - .L_22)


	//   ....[0]....
.L_22:
        /*0074*/ 	.word	0x000004b0


	//   ....[1]....
        /*0078*/ 	.word	0x000004d0


	//----- nvinfo : EIATTR_REQNTID
	.align		4
.L_23:
        /*007c*/ 	.byte	0x04, 0x10
        /*007e*/ 	.short	(.L_25 - .L_24)
.L_24:
        /*0080*/ 	.word	0x00000080
        /*0084*/ 	.word	0x00000001
        /*0088*/ 	.word	0x00000001


	//----- nvinfo : EIATTR_CBANK_PARAM_SIZE
	.align		4
.L_25:
        /*008c*/ 	.byte	0x03, 0x19
        /*008e*/ 	.short	0x002c


	//----- nvinfo : EIATTR_PARAM_CBANK
	.align		4
        /*0090*/ 	.byte	0x04, 0x0a
        /*0092*/ 	.short	(.L_27 - .L_26)
	.align		4
.L_26:
        /*0094*/ 	.word	index@(.nv.constant0.triton_poi_fused_cat_11)
        /*0098*/ 	.short	0x0210
        /*009a*/ 	.short	0x002c


	//----- nvinfo : EIATTR_SW_WAR
	.align		4
.L_27:
        /*009c*/ 	.byte	0x04, 0x36
        /*009e*/ 	.short	(.L_29 - .L_28)
.L_28:
        /*00a0*/ 	.word	0x00000008
.L_29:


//--------------------- .nv.callgraph             --------------------------
	.section	.nv.callgraph,"",@"SHT_CUDA_CALLGRAPH"
	.align	4
	.sectionentsize	8
	.align		4
        /*0000*/ 	.word	0x00000000
	.align		4
        /*0004*/ 	.word	0xffffffff
	.align		4
        /*0008*/ 	.word	0x00000000
	.align		4
        /*000c*/ 	.word	0xfffffffe
	.align		4
        /*0010*/ 	.word	0x00000000
	.align		4
        /*0014*/ 	.word	0xfffffffd
	.align		4
        /*0018*/ 	.word	0x00000000
	.align		4
        /*001c*/ 	.word	0xfffffffc


//--------------------- .text.triton_poi_fused_cat_11 --------------------------
	.section	.text.triton_poi_fused_cat_11,"ax",@progbits
	.align	128
        .global         triton_poi_fused_cat_11
        .type           triton_poi_fused_cat_11,@function
        .size           triton_poi_fused_cat_11,(.L_x_1 - triton_poi_fused_cat_11)
        .other          triton_poi_fused_cat_11,@"STO_CUDA_ENTRY STV_DEFAULT"
triton_poi_fused_cat_11:
.text.triton_poi_fused_cat_11:
[----:B------:R-:W0:Y:S02]  /*0000*/  LDC R1, c[0x0][0x28] ;  /* 0x00000a00ff017b82 */ /* 0x000e240000000800 */
[----:B------:R-:W1:Y:S01]  /*0010*/  S2R R0, SR_TID.X ;  /* 0x0000000000007919 */ /* 0x000e620000002100 */
[----:B------:R-:W-:Y:S01]  /*0020*/  ULDC.64 UR4, c[0x0][0x208] ;  /* 0x0000820000047ab9 */ /* 0x000fe20000000a00 */
[----:B------:R-:W-:Y:S01]  /*0030*/  ULDC.64 UR6, c[0x0][0x228] ;  /* 0x00008a0000067ab9 */ /* 0x000fe20000000a00 */
[----:B------:R-:W2:Y:S01]  /*0040*/  S2R R5, SR_CTAID.X ;  /* 0x0000000000057919 */ /* 0x000ea20000002500 */
[----:B-1----:R-:W-:Y:S01]  /*0050*/  IMAD.SHL.U32 R0, R0, 0x2, RZ ;  /* 0x0000000200007824 */ /* 0x002fe200078e00ff */
[----:B--2---:R-:W-:-:S04]  /*0060*/  SHF.R.S32.HI R3, RZ, 0x17, R5 ;  /* 0x00000017ff037819 */ /* 0x004fc80000011405 */
[----:B------:R-:W-:Y:S02]  /*0070*/  LOP3.LUT R0, R0, 0xfe, RZ, 0xc0, !PT ;  /* 0x000000fe00007812 */ /* 0x000fe400078ec0ff */
[----:B------:R-:W-:-:S03]  /*0080*/  SGXT R3, R3, 0x1 ;  /* 0x000000010303781a */ /* 0x000fc60000000200 */
[----:B------:R-:W-:-:S04]  /*0090*/  IMAD R0, R5, 0x100, R0 ;  /* 0x0000010005007824 */ /* 0x000fc800078e0200 */
[----:B------:R-:W-:Y:S01]  /*00a0*/  IMAD.HI R7, R0, 0x551c979b, RZ ;  /* 0x551c979b00077827 */ /* 0x000fe200078e02ff */
[----:B------:R-:W-:-:S04]  /*00b0*/  LEA.HI R6, R3, R0, RZ, 0x4 ;  /* 0x0000000003067211 */ /* 0x000fc800078f20ff */
[----:B------:R-:W-:Y:S02]  /*00c0*/  SHF.R.S32.HI R8, RZ, 0x4, R6 ;  /* 0x00000004ff087819 */ /* 0x000fe40000011406 */
[----:B------:R-:W-:Y:S02]  /*00d0*/  SHF.R.U32.HI R10, RZ, 0x1f, R7 ;  /* 0x0000001fff0a7819 */ /* 0x000fe40000011607 */
[----:B------:R-:W-:Y:S01]  /*00e0*/  LOP3.LUT R11, R6, 0xfffffff0, RZ, 0xc0, !PT ;  /* 0xfffffff0060b7812 */ /* 0x000fe200078ec0ff */
[----:B------:R-:W-:Y:S01]  /*00f0*/  IMAD.HI R2, R8, 0x551c979b, RZ ;  /* 0x551c979b08027827 */ /* 0x000fe200078e02ff */
[----:B------:R-:W-:-:S03]  /*0100*/  LEA.HI.SX32 R9, R7, R10, 0x14 ;  /* 0x0000000a07097211 */ /* 0x000fc600078fa2ff */
[----:B------:R-:W-:Y:S01]  /*0110*/  IMAD.IADD R16, R0, 0x1, -R11 ;  /* 0x0000000100107824 */ /* 0x000fe200078e0a0b */
[----:B------:R-:W-:Y:S01]  /*0120*/  SHF.R.U32.HI R3, RZ, 0x1f, R2 ;  /* 0x0000001fff037819 */ /* 0x000fe20000011602 */
[----:B------:R-:W-:-:S03]  /*0130*/  IMAD R14, R9, -0x3020, R0 ;  /* 0xffffcfe0090e7824 */ /* 0x000fc600078e0200 */
[----:B------:R-:W-:Y:S02]  /*0140*/  LEA.HI.SX32 R5, R2, R3, 0x18 ;  /* 0x0000000302057211 */ /* 0x000fe400078fc2ff */
[----:B------:R-:W1:Y:S03]  /*0150*/  LDC.64 R2, c[0x0][0x218] ;  /* 0x00008600ff027b82 */ /* 0x000e660000000a00 */
[----:B------:R-:W-:-:S04]  /*0160*/  IMAD R8, R5, -0x302, R8 ;  /* 0xfffffcfe05087824 */ /* 0x000fc800078e0208 */
[C---:B------:R-:W-:Y:S01]  /*0170*/  VIADD R13, R8.reuse, 0xfffffe00 ;  /* 0xfffffe00080d7836 */ /* 0x040fe20000000000 */
[----:B------:R-:W2:Y:S01]  /*0180*/  LDC.64 R4, c[0x0][0x220] ;  /* 0x00008800ff047b82 */ /* 0x000ea20000000a00 */
[----:B------:R-:W-:-:S04]  /*0190*/  LOP3.LUT R6, R8, 0xffffff00, RZ, 0xc0, !PT ;  /* 0xffffff0008067812 */ /* 0x000fc800078ec0ff */
[----:B------:R-:W-:Y:S01]  /*01a0*/  ISETP.NE.AND P4, PT, R6, 0x200, PT ;  /* 0x000002000600780c */ /* 0x000fe20003f85270 */
[----:B------:R-:W-:-:S03]  /*01b0*/  IMAD R6, R9, 0x1000, R16 ;  /* 0x0000100009067824 */ /* 0x000fc600078e0210 */
[----:B------:R-:W-:Y:S01]  /*01c0*/  ISETP.LT.AND P5, PT, R0, 0xc080, !P4 ;  /* 0x0000c0800000780c */ /* 0x000fe200067a1270 */
[----:B------:R-:W-:Y:S02]  /*01d0*/  IMAD R11, R13, 0x10, R6 ;  /* 0x000000100d0b7824 */ /* 0x000fe400078e0206 */
[----:B------:R-:W3:Y:S01]  /*01e0*/  LDC.64 R6, c[0x0][0x210] ;  /* 0x00008400ff067b82 */ /* 0x000ee20000000a00 */
[----:B------:R-:W-:Y:S02]  /*01f0*/  IMAD R15, R9, 0x2000, R14 ;  /* 0x00002000090f7824 */ /* 0x000fe400078e020e */
[----:B-1----:R-:W-:Y:S01]  /*0200*/  IMAD.WIDE R10, R11, 0x4, R2 ;  /* 0x000000040b0a7825 */ /* 0x002fe200078e0202 */
[----:B------:R-:W-:-:S03]  /*0210*/  CS2R R2, SRZ ;  /* 0x0000000000027805 */ /* 0x000fc6000001ff00 */
[----:B------:R-:W-:Y:S02]  /*0220*/  IMAD.SHL.U32 R14, R9, 0x20, RZ ;  /* 0x00000020090e7824 */ /* 0x000fe400078e00ff */
[----:B------:R-:W-:Y:S01]  /*0230*/  IMAD.SHL.U32 R9, R8, 0x10, RZ ;  /* 0x0000001008097824 */ /* 0x000fe200078e00ff */
[----:B------:R1:W4:Y:S01]  /*0240*/  @P5 LDG.E.64 R2, desc[UR4][R10.64] ;  /* 0x000000040a025981 */ /* 0x000322000c1e1b00 */
[----:B--2---:R-:W-:Y:S01]  /*0250*/  IMAD.WIDE R12, R13, 0x4, R4 ;  /* 0x000000040d0c7825 */ /* 0x004fe200078e0204 */
[----:B------:R-:W-:Y:S02]  /*0260*/  CS2R R4, SRZ ;  /* 0x0000000000047805 */ /* 0x000fe4000001ff00 */
[----:B------:R-:W-:Y:S02]  /*0270*/  SHF.R.S32.HI R17, RZ, 0x1f, R16 ;  /* 0x0000001fff117819 */ /* 0x000fe40000011410 */
[--C-:B------:R-:W-:Y:S02]  /*0280*/  IADD3 R16, P2, P6, R9, R16, R14.reuse ;  /* 0x0000001009107210 */ /* 0x100fe40007e5e00e */
[----:B------:R-:W-:Y:S01]  /*0290*/  SHF.R.S32.HI R14, RZ, 0x1f, R14 ;  /* 0x0000001fff0e7819 */ /* 0x000fe2000001140e */
[----:B------:R-:W2:Y:S01]  /*02a0*/  @P5 LDG.E.EL R5, desc[UR4][R12.64] ;  /* 0x000000040c055981 */ /* 0x000ea2000c2e1900 */
[----:B------:R-:W-:-:S02]  /*02b0*/  SHF.R.S32.HI R9, RZ, 0x1f, R9 ;  /* 0x0000001fff097819 */ /* 0x000fc40000011409 */
[----:B------:R-:W-:Y:S01]  /*02c0*/  ISETP.GE.AND P0, PT, R0, 0xc080, PT ;  /* 0x0000c0800000780c */ /* 0x000fe20003f06270 */
[----:B------:R4:W5:Y:S01]  /*02d0*/  @P5 LDG.E.EL R4, desc[UR4][R12.64] ;  /* 0x000000040c045981 */ /* 0x000962000c2e1900 */
[C---:B------:R-:W-:Y:S02]  /*02e0*/  ISETP.GE.AND P1, PT, R8.reuse, 0x200, PT ;  /* 0x000002000800780c */ /* 0x040fe40003f26270 */
[----:B------:R-:W-:Y:S02]  /*02f0*/  IADD3.X R9, R9, R17, R14, P2, P6 ;  /* 0x0000001109097210 */ /* 0x000fe400017ec40e */
[----:B------:R-:W-:Y:S02]  /*0300*/  ISETP.GT.AND P3, PT, R8, 0x2ff, !P0 ;  /* 0x000002ff0800780c */ /* 0x000fe40004764270 */
[----:B------:R-:W-:Y:S02]  /*0310*/  ISETP.LT.AND P2, PT, R0, 0xc080, !P1 ;  /* 0x0000c0800000780c */ /* 0x000fe40004f41270 */
[----:B-1----:R-:W-:-:S04]  /*0320*/  LEA R10, P6, R16, UR6, 0x2 ;  /* 0x00000006100a7c11 */ /* 0x002fc8000f8c10ff */
[----:B------:R-:W-:Y:S01]  /*0330*/  LEA.HI.X R11, R16, UR7, R9, 0x2, P6 ;  /* 0x00000007100b7c11 */ /* 0x000fe2000b0f1409 */
[----:B---3--:R-:W-:Y:S01]  /*0340*/  IMAD.WIDE R8, R15, 0x4, R6 ;  /* 0x000000040f087825 */ /* 0x008fe200078e0206 */
[----:B------:R-:W-:Y:S02]  /*0350*/  CS2R R14, SRZ ;  /* 0x00000000000e7805 */ /* 0x000fe4000001ff00 */
[----:B------:R-:W-:-:S04]  /*0360*/  CS2R R6, SRZ ;  /* 0x0000000000067805 */ /* 0x000fc8000001ff00 */
[----:B------:R-:W3:Y:S04]  /*0370*/  @P3 LDG.E.64 R14, desc[UR4][R10.64+-0xc000] ;  /* 0xff4000040a0e3981 */ /* 0x000ee8000c1e1b00 */
[----:B------:R-:W3:Y:S01]  /*0380*/  @P2 LDG.E.64 R6, desc[UR4][R8.64] ;  /* 0x0000000408062981 */ /* 0x000ee2000c1e1b00 */
[----:B----4-:R-:W-:Y:S02]  /*0390*/  SEL R12, R2, RZ, P5 ;  /* 0x000000ff020c7207 */ /* 0x010fe40002800000 */
[----:B------:R-:W-:Y:S02]  /*03a0*/  SEL R13, R3, RZ, P5 ;  /* 0x000000ff030d7207 */ /* 0x000fe40002800000 */
[----:B------:R-:W1:Y:S01]  /*03b0*/  LDC.64 R2, c[0x0][0x230] ;  /* 0x00008c00ff027b82 */ /* 0x000e620000000a00 */
[----:B--2---:R-:W-:-:S02]  /*03c0*/  SEL R5, R5, RZ, P5 ;  /* 0x000000ff05057207 */ /* 0x004fc40002800000 */
[----:B-----5:R-:W-:Y:S02]  /*03d0*/  SEL R4, R4, RZ, P5 ;  /* 0x000000ff04047207 */ /* 0x020fe40002800000 */
[C---:B------:R-:W-:Y:S02]  /*03e0*/  FSETP.GT.AND P5, PT, R12.reuse, -R5, PT ;  /* 0x800000050c00720b */ /* 0x040fe40003fa4000 */
[C---:B------:R-:W-:Y:S01]  /*03f0*/  FSETP.GT.AND P6, PT, R13.reuse, -R4, PT ;  /* 0x800000040d00720b */ /* 0x040fe20003fc4000 */
[----:B------:R-:W-:Y:S01]  /*0400*/  FADD R5, R12, R5 ;  /* 0x000000050c057221 */ /* 0x000fe20000000000 */
[----:B------:R-:W-:-:S09]  /*0410*/  FADD R4, R13, R4 ;  /* 0x000000040d047221 */ /* 0x000fd20000000000 */
[----:B------:R-:W-:Y:S02]  /*0420*/  @!P5 FMUL R5, R5, 0.10000000149011611938 ;  /* 0x3dcccccd0505d820 */ /* 0x000fe40000400000 */
[----:B------:R-:W-:Y:S01]  /*0430*/  @!P6 FMUL R4, R4, 0.10000000149011611938 ;  /* 0x3dcccccd0404e820 */ /* 0x000fe20000400000 */
[----:B---3--:R-:W-:Y:S02]  /*0440*/  @P4 SEL R5, R14, RZ, P3 ;  /* 0x000000ff0e054207 */ /* 0x008fe40001800000 */
[----:B------:R-:W-:Y:S02]  /*0450*/  @P4 SEL R4, R15, RZ, P3 ;  /* 0x000000ff0f044207 */ /* 0x000fe40001800000 */
[----:B------:R-:W-:Y:S02]  /*0460*/  SEL R6, R6, RZ, P2 ;  /* 0x000000ff06067207 */ /* 0x000fe40001000000 */
[----:B------:R-:W-:Y:S01]  /*0470*/  SEL R7, R7, RZ, P2 ;  /* 0x000000ff07077207 */ /* 0x000fe20001000000 */
[----:B-1----:R-:W-:Y:S01]  /*0480*/  IMAD.WIDE R2, R0, 0x4, R2 ;  /* 0x0000000400027825 */ /* 0x002fe200078e0202 */
[----:B------:R-:W-:-:S02]  /*0490*/  SEL R6, R6, R5, !P1 ;  /* 0x0000000506067207 */ /* 0x000fc40004800000 */
[----:B------:R-:W-:Y:S01]  /*04a0*/  SEL R7, R7, R4, !P1 ;  /* 0x0000000407077207 */ /* 0x000fe20004800000 */
[----:B------:R-:W-:Y:S06]  /*04b0*/  @P0 EXIT ;  /* 0x000000000000094d */ /* 0x000fec0003800000 */
[----:B------:R-:W-:Y:S01]  /*04c0*/  STG.E.64 desc[UR4][R2.64], R6 ;  /* 0x0000000602007986 */ /* 0x000fe2000c101b04 */
[----:B------:R-:W-:Y:S05]  /*04d0*/  EXIT ;  /* 0x000000000000794d */ /* 0x000fea0003800000 */
.L_x_0:
[----:B------:R-:W-:-:S00]  /*04e0*/  BRA `(.L_x_0) ;  /* 0xfffffffc00fc7947 */ /* 0x000fc0000383ffff */
[----:B------:R-:W-:-:S00]  /*04f0*/  NOP ;  /* 0x0000000000007918 */ /* 0x000fc00000000000 */
        /* <DEDUP_REMOVED lines=8> */
.L_x_1:


//--------------------- .nv.constant0.triton_poi_fused_cat_11 --------------------------
	.section	.nv.constant0.triton_poi_fused_cat_11,"a",@progbits
	.sectionflags	@""
	.align	4
.nv.constant0.triton_poi_fused_cat_11:
	.zero		572
